//
// Generated by NVIDIA NVVM Compiler
//
// Compiler Build ID: CL-36424714
// Cuda compilation tools, release 13.0, V13.0.88
// Based on NVVM 20.0.0
//

.version 9.0
.target sm_100
.address_size 64

	// .globl	_Z9life_kernPiS_

.visible .entry _Z9life_kernPiS_(
	.param .u64 .ptr .align 1 _Z9life_kernPiS__param_0,
	.param .u64 .ptr .align 1 _Z9life_kernPiS__param_1
)
{
	.reg .pred 	%p<20>;
	.reg .b32 	%r<81>;
	.reg .b64 	%rd<55>;

	ld.param.u64 	%rd2, [_Z9life_kernPiS__param_0];
	ld.param.u64 	%rd3, [_Z9life_kernPiS__param_1];
	cvta.to.global.u64 	%rd4, %rd2;
	cvta.to.global.u64 	%rd5, %rd3;
	mov.u32 	%r6, %tid.x;
	mov.u32 	%r7, %ctaid.x;
	shl.b32 	%r8, %r7, 2;
	add.s32 	%r1, %r8, %r6;
	mov.u32 	%r9, %tid.y;
	mov.u32 	%r10, %ctaid.y;
	shl.b32 	%r11, %r10, 2;
	add.s32 	%r2, %r11, %r9;
	mov.u32 	%r12, %tid.z;
	mov.u32 	%r13, %ctaid.z;
	shl.b32 	%r14, %r13, 2;
	add.s32 	%r3, %r14, %r12;
	shl.b32 	%r15, %r3, 10;
	add.s32 	%r16, %r15, -1024;
	shl.b32 	%r17, %r2, 5;
	add.s32 	%r18, %r17, -32;
	cvt.s64.s32 	%rd6, %r16;
	cvt.s64.s32 	%rd7, %r18;
	cvt.s64.s32 	%rd8, %r1;
	add.s64 	%rd9, %rd8, %rd7;
	add.s64 	%rd10, %rd9, %rd6;
	shl.b64 	%rd11, %rd10, 2;
	add.s64 	%rd12, %rd5, %rd11;
	ld.global.u32 	%r19, [%rd12+-4];
	cvt.u64.u32 	%rd13, %r15;
	add.s64 	%rd14, %rd9, %rd13;
	shl.b64 	%rd15, %rd14, 2;
	add.s64 	%rd16, %rd5, %rd15;
	ld.global.u32 	%r20, [%rd16+-4];
	add.s32 	%r21, %r20, %r19;
	add.s32 	%r22, %r15, 1024;
	cvt.u64.u32 	%rd17, %r22;
	add.s64 	%rd18, %rd9, %rd17;
	shl.b64 	%rd19, %rd18, 2;
	add.s64 	%rd20, %rd5, %rd19;
	ld.global.u32 	%r23, [%rd20+-4];
	add.s32 	%r24, %r23, %r21;
	cvt.u64.u32 	%rd21, %r17;
	add.s64 	%rd22, %rd8, %rd21;
	add.s64 	%rd23, %rd22, %rd6;
	shl.b64 	%rd24, %rd23, 2;
	add.s64 	%rd25, %rd5, %rd24;
	ld.global.u32 	%r25, [%rd25+-4];
	add.s32 	%r26, %r25, %r24;
	add.s64 	%rd26, %rd22, %rd13;
	shl.b64 	%rd27, %rd26, 2;
	add.s64 	%rd28, %rd5, %rd27;
	ld.global.u32 	%r27, [%rd28+-4];
	add.s32 	%r28, %r27, %r26;
	add.s64 	%rd29, %rd22, %rd17;
	shl.b64 	%rd30, %rd29, 2;
	add.s64 	%rd31, %rd5, %rd30;
	ld.global.u32 	%r29, [%rd31+-4];
	add.s32 	%r30, %r29, %r28;
	add.s32 	%r31, %r17, 32;
	cvt.u64.u32 	%rd32, %r31;
	add.s64 	%rd33, %rd8, %rd32;
	add.s64 	%rd34, %rd33, %rd6;
	shl.b64 	%rd35, %rd34, 2;
	add.s64 	%rd36, %rd5, %rd35;
	ld.global.u32 	%r32, [%rd36+-4];
	add.s32 	%r33, %r32, %r30;
	add.s64 	%rd37, %rd33, %rd13;
	shl.b64 	%rd38, %rd37, 2;
	add.s64 	%rd39, %rd5, %rd38;
	ld.global.u32 	%r34, [%rd39+-4];
	add.s32 	%r35, %r34, %r33;
	add.s64 	%rd40, %rd33, %rd17;
	shl.b64 	%rd41, %rd40, 2;
	add.s64 	%rd42, %rd5, %rd41;
	ld.global.u32 	%r36, [%rd42+-4];
	add.s32 	%r37, %r36, %r35;
	ld.global.u32 	%r38, [%rd25+-128];
	add.s32 	%r39, %r38, %r37;
	ld.global.u32 	%r40, [%rd28+-128];
	add.s32 	%r41, %r40, %r39;
	ld.global.u32 	%r42, [%rd31+-128];
	add.s32 	%r43, %r42, %r41;
	add.s32 	%r44, %r1, %r17;
	cvt.s64.s32 	%rd43, %r44;
	add.s64 	%rd44, %rd43, %rd13;
	shl.b64 	%rd45, %rd44, 2;
	add.s64 	%rd46, %rd5, %rd45;
	ld.global.u32 	%r45, [%rd46+-4096];
	add.s32 	%r46, %r45, %r43;
	add.s32 	%r47, %r44, %r15;
	mul.wide.s32 	%rd47, %r47, 4;
	add.s64 	%rd48, %rd5, %rd47;
	ld.global.u32 	%r4, [%rd48];
	add.s32 	%r48, %r4, %r46;
	ld.global.u32 	%r49, [%rd46+4096];
	add.s32 	%r50, %r49, %r48;
	ld.global.u32 	%r51, [%rd25+128];
	add.s32 	%r52, %r51, %r50;
	ld.global.u32 	%r53, [%rd28+128];
	add.s32 	%r54, %r53, %r52;
	ld.global.u32 	%r55, [%rd31+128];
	add.s32 	%r56, %r55, %r54;
	ld.global.u32 	%r57, [%rd12+4];
	add.s32 	%r58, %r57, %r56;
	ld.global.u32 	%r59, [%rd16+4];
	add.s32 	%r60, %r59, %r58;
	ld.global.u32 	%r61, [%rd20+4];
	add.s32 	%r62, %r61, %r60;
	add.s64 	%rd49, %rd43, %rd6;
	shl.b64 	%rd50, %rd49, 2;
	add.s64 	%rd51, %rd5, %rd50;
	ld.global.u32 	%r63, [%rd51+4];
	add.s32 	%r64, %r63, %r62;
	ld.global.u32 	%r65, [%rd48+4];
	add.s32 	%r66, %r65, %r64;
	add.s64 	%rd52, %rd43, %rd17;
	shl.b64 	%rd53, %rd52, 2;
	add.s64 	%rd54, %rd5, %rd53;
	ld.global.u32 	%r67, [%rd54+4];
	add.s32 	%r68, %r67, %r66;
	ld.global.u32 	%r69, [%rd36+4];
	add.s32 	%r70, %r69, %r68;
	ld.global.u32 	%r71, [%rd39+4];
	add.s32 	%r72, %r71, %r70;
	ld.global.u32 	%r73, [%rd42+4];
	add.s32 	%r74, %r73, %r72;
	sub.s32 	%r75, %r74, %r4;
	setp.eq.s32 	%p3, %r4, 1;
	and.b32  	%r76, %r75, -4;
	setp.eq.s32 	%p4, %r76, 4;
	and.pred  	%p5, %p3, %p4;
	add.s64 	%rd1, %rd4, %rd47;
	@%p5 bra 	$L__BB0_2;
	setp.ne.s32 	%p6, %r4, 0;
	and.b32  	%r77, %r75, -2;
	setp.ne.s32 	%p7, %r77, 6;
	or.pred  	%p8, %p6, %p7;
	@%p8 bra 	$L__BB0_3;
$L__BB0_2:
	mov.b32 	%r79, 1;
	st.global.u32 	[%rd1], %r79;
	bra.uni 	$L__BB0_4;
$L__BB0_3:
	mov.b32 	%r78, 0;
	st.global.u32 	[%rd1], %r78;
$L__BB0_4:
	mov.pred 	%p19, -1;
	setp.eq.s32 	%p10, %r1, 0;
	@%p10 bra 	$L__BB0_7;
	setp.eq.s32 	%p11, %r1, 31;
	@%p11 bra 	$L__BB0_7;
	setp.eq.s32 	%p19, %r2, 0;
$L__BB0_7:
	setp.eq.s32 	%p12, %r2, 31;
	or.pred  	%p13, %p19, %p12;
	setp.eq.s32 	%p14, %r3, 0;
	setp.eq.s32 	%p15, %r3, 31;
	or.pred  	%p16, %p14, %p15;
	or.pred  	%p17, %p13, %p16;
	not.pred 	%p18, %p17;
	@%p18 bra 	$L__BB0_9;
	mov.b32 	%r80, 0;
	st.global.u32 	[%rd1], %r80;
$L__BB0_9:
	ret;

}


// ===== COMPILED SASS (sm_100) =====

	.target	sm_100

	.elftype	@"ET_EXEC"


//--------------------- .note.nv.tkinfo           --------------------------
	.section	.note.nv.tkinfo,"",@"SHT_NOTE"
	.sectionflags	@"SHF_NOTE_NV_TKINFO"
	.tkinfo
        /*0018*/ 	.word	0x00000002
        /*0030*/ 	.string	""
        /*0030*/ 	.string	"ptxas"
        /*0030*/ 	.string	"Cuda compilation tools, release 13.0, V13.0.88"
        /*0030*/ 	.string	"Build cuda_13.0.r13.0/compiler.36424714_0"
        /*0030*/ 	.string	"-arch sm_100 -m 64 "



//--------------------- .note.nv.cuinfo           --------------------------
	.section	.note.nv.cuinfo,"",@"SHT_NOTE"
	.sectionflags	@"SHF_NOTE_NV_CUINFO"
        /*0018*/ 	.short	0x0002
        /*001a*/ 	.short	0x0064
        /*001c*/ 	.short	0x0082
	.zero		2


//--------------------- .nv.info                  --------------------------
	.section	.nv.info,"",@"SHT_CUDA_INFO"
	.align	4


	//----- nvinfo : EIATTR_REGCOUNT
	.align		4
        /*0000*/ 	.byte	0x04, 0x2f
        /*0002*/ 	.short	(.L_1 - .L_0)
	.align		4
.L_0:
        /*0004*/ 	.word	index@(_Z9life_kernPiS_)
        /*0008*/ 	.word	0x00000020


	//----- nvinfo : EIATTR_FRAME_SIZE
	.align		4
.L_1:
        /*000c*/ 	.byte	0x04, 0x11
        /*000e*/ 	.short	(.L_3 - .L_2)
	.align		4
.L_2:
        /*0010*/ 	.word	index@(_Z9life_kernPiS_)
        /*0014*/ 	.word	0x00000000


	//----- nvinfo : EIATTR_MIN_STACK_SIZE
	.align		4
.L_3:
        /*0018*/ 	.byte	0x04, 0x12
        /*001a*/ 	.short	(.L_5 - .L_4)
	.align		4
.L_4:
        /*001c*/ 	.word	index@(_Z9life_kernPiS_)
        /*0020*/ 	.word	0x00000000
.L_5:


//--------------------- .nv.compat                --------------------------
	.section	.nv.compat,"",@"SHT_CUDA_COMPAT_INFO"
	.align	4
        /*0000*/ 	.byte	0x02, 0x09, 0x00, 0x00, 0x02, 0x02, 0x01, 0x00, 0x02, 0x05, 0x05, 0x00, 0x03, 0x07, 0x01, 0x01
        /*0010*/ 	.byte	0x02, 0x03, 0x00, 0x00, 0x02, 0x06, 0x01, 0x00, 0x04, 0x0b, 0x08, 0x00, 0x09, 0x00, 0x00, 0x00
        /*0020*/ 	.byte	0x00, 0x00, 0x00, 0x00


//--------------------- .nv.info._Z9life_kernPiS_ --------------------------
	.section	.nv.info._Z9life_kernPiS_,"",@"SHT_CUDA_INFO"
	.sectionflags	@""
	.align	4


	//----- nvinfo : EIATTR_CUDA_API_VERSION
	.align		4
        /*0000*/ 	.byte	0x04, 0x37
        /*0002*/ 	.short	(.L_7 - .L_6)
.L_6:
        /*0004*/ 	.word	0x00000082


	//----- nvinfo : EIATTR_KPARAM_INFO
	.align		4
.L_7:
        /*0008*/ 	.byte	0x04, 0x17
        /*000a*/ 	.short	(.L_9 - .L_8)
.L_8:
        /*000c*/ 	.word	0x00000000
        /*0010*/ 	.short	0x0001
        /*0012*/ 	.short	0x0008
        /*0014*/ 	.byte	0x00, 0xf5, 0x21, 0x00


	//----- nvinfo : EIATTR_KPARAM_INFO
	.align		4
.L_9:
        /*0018*/ 	.byte	0x04, 0x17
        /*001a*/ 	.short	(.L_11 - .L_10)
.L_10:
        /*001c*/ 	.word	0x00000000
        /*0020*/ 	.short	0x0000
        /*0022*/ 	.short	0x0000
        /*0024*/ 	.byte	0x00, 0xf5, 0x21, 0x00


	//----- nvinfo : EIATTR_SPARSE_MMA_MASK
	.align		4
.L_11:
        /*0028*/ 	.byte	0x03, 0x50
        /*002a*/ 	.short	0x0000


	//----- nvinfo : EIATTR_MAXREG_COUNT
	.align		4
        /*002c*/ 	.byte	0x03, 0x1b
        /*002e*/ 	.short	0x00ff


	//----- nvinfo : EIATTR_MERCURY_ISA_VERSION
	.align		4
        /*0030*/ 	.byte	0x03, 0x5f
        /*0032*/ 	.short	0x0101


	//----- nvinfo : EIATTR_VRC_CTA_INIT_COUNT
	.align		4
        /*0034*/ 	.byte	0x02, 0x4a
	.zero		1
	.zero		1


	//----- nvinfo : EIATTR_EXIT_INSTR_OFFSETS
	.align		4
        /*0038*/ 	.byte	0x04, 0x1c
        /*003a*/ 	.short	(.L_13 - .L_12)


	//   ....[0]....
.L_12:
        /*003c*/ 	.word	0x00000910


	//   ....[1]....
        /*0040*/ 	.word	0x00000930


	//----- nvinfo : EIATTR_CBANK_PARAM_SIZE
	.align		4
.L_13:
        /*0044*/ 	.byte	0x03, 0x19
        /*0046*/ 	.short	0x0010


	//----- nvinfo : EIATTR_PARAM_CBANK
	.align		4
        /*0048*/ 	.byte	0x04, 0x0a
        /*004a*/ 	.short	(.L_15 - .L_14)
	.align		4
.L_14:
        /*004c*/ 	.word	index@(.nv.constant0._Z9life_kernPiS_)
        /*0050*/ 	.short	0x0380
        /*0052*/ 	.short	0x0010


	//----- nvinfo : EIATTR_SW_WAR
	.align		4
.L_15:
        /*0054*/ 	.byte	0x04, 0x36
        /*0056*/ 	.short	(.L_17 - .L_16)
.L_16:
        /*0058*/ 	.word	0x00000008
.L_17:


//--------------------- .nv.callgraph             --------------------------
	.section	.nv.callgraph,"",@"SHT_CUDA_CALLGRAPH"
	.align	4
	.sectionentsize	8
	.align		4
        /*0000*/ 	.word	0x00000000
	.align		4
        /*0004*/ 	.word	0xffffffff
	.align		4
        /*0008*/ 	.word	0x00000000
	.align		4
        /*000c*/ 	.word	0xfffffffe
	.align		4
        /*0010*/ 	.word	0x00000000
	.align		4
        /*0014*/ 	.word	0xfffffffd
	.align		4
        /*0018*/ 	.word	0x00000000
	.align		4
        /*001c*/ 	.word	0xfffffffc


//--------------------- .text._Z9life_kernPiS_    --------------------------
	.section	.text._Z9life_kernPiS_,"ax",@progbits
	.align	128
        .global         _Z9life_kernPiS_
        .type           _Z9life_kernPiS_,@function
        .size           _Z9life_kernPiS_,(.L_x_1 - _Z9life_kernPiS_)
        .other          _Z9life_kernPiS_,@"STO_CUDA_ENTRY STV_DEFAULT"
_Z9life_kernPiS_:
.text._Z9life_kernPiS_:
[----:B------:R-:W-:Y:S01]  /*0000*/  LDC R1, c[0x0][0x37c] ;  /* 0x0000df00ff017b82 */ /* 0x000fe20000000800 */
[----:B------:R-:W0:Y:S01]  /*0010*/  S2R R0, SR_TID.Y ;  /* 0x0000000000007919 */ /* 0x000e220000002200 */
[----:B------:R-:W1:Y:S01]  /*0020*/  LDCU.64 UR6, c[0x0][0x388] ;  /* 0x00007100ff0677ac */ /* 0x000e620008000a00 */
[----:B------:R-:W0:Y:S01]  /*0030*/  S2R R5, SR_CTAID.Y ;  /* 0x0000000000057919 */ /* 0x000e220000002600 */
[----:B------:R-:W2:Y:S01]  /*0040*/  LDCU.64 UR4, c[0x0][0x358] ;  /* 0x00006b00ff0477ac */ /* 0x000ea20008000a00 */
[----:B------:R-:W3:Y:S01]  /*0050*/  S2R R2, SR_TID.Z ;  /* 0x0000000000027919 */ /* 0x000ee20000002300 */
[----:B------:R-:W3:Y:S01]  /*0060*/  S2R R7, SR_CTAID.Z ;  /* 0x0000000000077919 */ /* 0x000ee20000002700 */
[----:B------:R-:W4:Y:S01]  /*0070*/  S2R R3, SR_TID.X ;  /* 0x0000000000037919 */ /* 0x000f220000002100 */
[----:B------:R-:W4:Y:S01]  /*0080*/  S2R R4, SR_CTAID.X ;  /* 0x0000000000047919 */ /* 0x000f220000002500 */
[----:B0-----:R-:W-:-:S04]  /*0090*/  IMAD R0, R5, 0x4, R0 ;  /* 0x0000000405007824 */ /* 0x001fc800078e0200 */
[----:B------:R-:W-:Y:S02]  /*00a0*/  IMAD.SHL.U32 R6, R0, 0x20, RZ ;  /* 0x0000002000067824 */ /* 0x000fe400078e00ff */
[----:B---3--:R-:W-:Y:S02]  /*00b0*/  IMAD R2, R7, 0x4, R2 ;  /* 0x0000000407027824 */ /* 0x008fe400078e0202 */
[----:B------:R-:W-:Y:S02]  /*00c0*/  VIADD R5, R6, 0xffffffe0 ;  /* 0xffffffe006057836 */ /* 0x000fe40000000000 */
[----:B------:R-:W-:Y:S02]  /*00d0*/  IMAD.SHL.U32 R28, R2, 0x400, RZ ;  /* 0x00000400021c7824 */ /* 0x000fe400078e00ff */
[----:B----4-:R-:W-:Y:S02]  /*00e0*/  IMAD R3, R4, 0x4, R3 ;  /* 0x0000000404037824 */ /* 0x010fe400078e0203 */
[----:B------:R-:W-:-:S02]  /*00f0*/  VIADD R12, R28, 0xfffffc00 ;  /* 0xfffffc001c0c7836 */ /* 0x000fc40000000000 */
[----:B------:R-:W-:Y:S01]  /*0100*/  VIADD R7, R28, 0x400 ;  /* 0x000004001c077836 */ /* 0x000fe20000000000 */
[----:B------:R-:W-:Y:S02]  /*0110*/  SHF.R.S32.HI R4, RZ, 0x1f, R3 ;  /* 0x0000001fff047819 */ /* 0x000fe40000011403 */
[----:B------:R-:W-:Y:S02]  /*0120*/  IADD3 R15, P0, PT, R3, R5, RZ ;  /* 0x00000005030f7210 */ /* 0x000fe40007f1e0ff */
[----:B------:R-:W-:Y:S02]  /*0130*/  SHF.R.S32.HI R13, RZ, 0x1f, R12 ;  /* 0x0000001fff0d7819 */ /* 0x000fe4000001140c */
[----:B------:R-:W-:Y:S02]  /*0140*/  LEA.HI.X.SX32 R10, R5, R4, 0x1, P0 ;  /* 0x00000004050a7211 */ /* 0x000fe400000f0eff */
[-C--:B------:R-:W-:Y:S02]  /*0150*/  IADD3 R11, P0, PT, R12, R15.reuse, RZ ;  /* 0x0000000f0c0b7210 */ /* 0x080fe40007f1e0ff */
[----:B------:R-:W-:-:S02]  /*0160*/  IADD3 R9, P1, PT, R28, R15, RZ ;  /* 0x0000000f1c097210 */ /* 0x000fc40007f3e0ff */
[----:B------:R-:W-:Y:S01]  /*0170*/  IADD3 R5, P2, PT, R7, R15, RZ ;  /* 0x0000000f07057210 */ /* 0x000fe20007f5e0ff */
[--C-:B------:R-:W-:Y:S01]  /*0180*/  IMAD.X R20, R13, 0x1, R10.reuse, P0 ;  /* 0x000000010d147824 */ /* 0x100fe200000e060a */
[----:B-1----:R-:W-:Y:S01]  /*0190*/  LEA R18, P0, R11, UR6, 0x2 ;  /* 0x000000060b127c11 */ /* 0x002fe2000f8010ff */
[--C-:B------:R-:W-:Y:S01]  /*01a0*/  IMAD.X R14, RZ, RZ, R10.reuse, P1 ;  /* 0x000000ffff0e7224 */ /* 0x100fe200008e060a */
[----:B------:R-:W-:Y:S01]  /*01b0*/  LEA R8, P1, R9, UR6, 0x2 ;  /* 0x0000000609087c11 */ /* 0x000fe2000f8210ff */
[----:B------:R-:W-:Y:S01]  /*01c0*/  IMAD.X R10, RZ, RZ, R10, P2 ;  /* 0x000000ffff0a7224 */ /* 0x000fe200010e060a */
[----:B------:R-:W-:Y:S02]  /*01d0*/  LEA R16, P2, R5, UR6, 0x2 ;  /* 0x0000000605107c11 */ /* 0x000fe4000f8410ff */
[----:B------:R-:W-:Y:S02]  /*01e0*/  LEA.HI.X R19, R11, UR7, R20, 0x2, P0 ;  /* 0x000000070b137c11 */ /* 0x000fe400080f1414 */
[----:B------:R-:W-:-:S02]  /*01f0*/  LEA.HI.X R9, R9, UR7, R14, 0x2, P1 ;  /* 0x0000000709097c11 */ /* 0x000fc400088f140e */
[----:B------:R-:W-:Y:S01]  /*0200*/  LEA.HI.X R17, R5, UR7, R10, 0x2, P2 ;  /* 0x0000000705117c11 */ /* 0x000fe200090f140a */
[----:B--2---:R-:W2:Y:S04]  /*0210*/  LDG.E R20, desc[UR4][R18.64+-0x4] ;  /* 0xfffffc0412147981 */ /* 0x004ea8000c1e1900 */
[----:B------:R-:W2:Y:S04]  /*0220*/  LDG.E R15, desc[UR4][R8.64+-0x4] ;  /* 0xfffffc04080f7981 */ /* 0x000ea8000c1e1900 */
[----:B------:R-:W2:Y:S01]  /*0230*/  LDG.E R14, desc[UR4][R16.64+-0x4] ;  /* 0xfffffc04100e7981 */ /* 0x000ea2000c1e1900 */
[----:B------:R-:W-:Y:S01]  /*0240*/  IADD3 R21, P0, PT, R3, R6, RZ ;  /* 0x0000000603157210 */ /* 0x000fe20007f1e0ff */
[----:B------:R-:W-:-:S02]  /*0250*/  VIADD R22, R6, 0x20 ;  /* 0x0000002006167836 */ /* 0x000fc40000000000 */
[----:B------:R-:W3:Y:S02]  /*0260*/  LDG.E R19, desc[UR4][R18.64+0x4] ;  /* 0x0000040412137981 */ /* 0x000ee4000c1e1900 */
[----:B------:R-:W-:Y:S01]  /*0270*/  IMAD.X R10, RZ, RZ, R4, P0 ;  /* 0x000000ffff0a7224 */ /* 0x000fe200000e0604 */
[-C--:B------:R-:W-:Y:S01]  /*0280*/  IADD3 R5, P0, PT, R12, R21.reuse, RZ ;  /* 0x000000150c057210 */ /* 0x080fe20007f1e0ff */
[----:B------:R-:W4:Y:S03]  /*0290*/  LDG.E R17, desc[UR4][R16.64+0x4] ;  /* 0x0000040410117981 */ /* 0x000f26000c1e1900 */
[----:B------:R-:W-:Y:S01]  /*02a0*/  LEA R26, P1, R5, UR6, 0x2 ;  /* 0x00000006051a7c11 */ /* 0x000fe2000f8210ff */
[----:B------:R-:W-:Y:S01]  /*02b0*/  IMAD.X R24, R13, 0x1, R10, P0 ;  /* 0x000000010d187824 */ /* 0x000fe200000e060a */
[-C--:B------:R-:W-:Y:S01]  /*02c0*/  IADD3 R7, P0, PT, R7, R21.reuse, RZ ;  /* 0x0000001507077210 */ /* 0x080fe20007f1e0ff */
[----:B------:R0:W4:Y:S01]  /*02d0*/  LDG.E R18, desc[UR4][R8.64+0x4] ;  /* 0x0000040408127981 */ /* 0x000122000c1e1900 */
[----:B------:R-:W-:-:S02]  /*02e0*/  IADD3 R21, P2, PT, R28, R21, RZ ;  /* 0x000000151c157210 */ /* 0x000fc40007f5e0ff */
[----:B------:R-:W-:Y:S02]  /*02f0*/  LEA.HI.X R27, R5, UR7, R24, 0x2, P1 ;  /* 0x00000007051b7c11 */ /* 0x000fe400088f1418 */
[----:B------:R-:W-:Y:S01]  /*0300*/  IADD3 R5, P1, PT, R3, R22, RZ ;  /* 0x0000001603057210 */ /* 0x000fe20007f3e0ff */
[----:B------:R-:W-:Y:S01]  /*0310*/  IMAD.X R24, RZ, RZ, R10, P2 ;  /* 0x000000ffff187224 */ /* 0x000fe200010e060a */
[----:B------:R-:W-:-:S03]  /*0320*/  LEA R22, P2, R21, UR6, 0x2 ;  /* 0x0000000615167c11 */ /* 0x000fc6000f8410ff */
[----:B------:R-:W-:Y:S01]  /*0330*/  IMAD.X R4, RZ, RZ, R4, P1 ;  /* 0x000000ffff047224 */ /* 0x000fe200008e0604 */
[----:B------:R-:W-:Y:S02]  /*0340*/  IADD3 R11, P1, PT, R12, R5, RZ ;  /* 0x000000050c0b7210 */ /* 0x000fe40007f3e0ff */
[----:B------:R-:W-:-:S05]  /*0350*/  LEA.HI.X R23, R21, UR7, R24, 0x2, P2 ;  /* 0x0000000715177c11 */ /* 0x000fca00090f1418 */
[----:B------:R-:W5:Y:S01]  /*0360*/  LDG.E R21, desc[UR4][R22.64+-0x80] ;  /* 0xffff800416157981 */ /* 0x000f62000c1e1900 */
[----:B--2---:R-:W-:Y:S01]  /*0370*/  IADD3 R12, PT, PT, R14, R15, R20 ;  /* 0x0000000f0e0c7210 */ /* 0x004fe20007ffe014 */
[----:B------:R-:W-:Y:S02]  /*0380*/  IMAD.X R20, R13, 0x1, R4, P1 ;  /* 0x000000010d147824 */ /* 0x000fe400008e0604 */
[----:B------:R-:W2:Y:S01]  /*0390*/  LDG.E R14, desc[UR4][R22.64+-0x4] ;  /* 0xfffffc04160e7981 */ /* 0x000ea2000c1e1900 */
[----:B------:R-:W-:-:S03]  /*03a0*/  IMAD.X R15, RZ, RZ, R10, P0 ;  /* 0x000000ffff0f7224 */ /* 0x000fc600000e060a */
[----:B------:R-:W2:Y:S01]  /*03b0*/  LDG.E R13, desc[UR4][R26.64+-0x4] ;  /* 0xfffffc041a0d7981 */ /* 0x000ea2000c1e1900 */
[----:B------:R-:W-:Y:S02]  /*03c0*/  LEA R24, P0, R7, UR6, 0x2 ;  /* 0x0000000607187c11 */ /* 0x000fe4000f8010ff */
[----:B------:R-:W-:Y:S02]  /*03d0*/  LEA R10, P1, R11, UR6, 0x2 ;  /* 0x000000060b0a7c11 */ /* 0x000fe4000f8210ff */
[----:B------:R-:W-:Y:S01]  /*03e0*/  LEA.HI.X R25, R7, UR7, R15, 0x2, P0 ;  /* 0x0000000707197c11 */ /* 0x000fe200080f140f */
[----:B------:R-:W3:Y:S01]  /*03f0*/  LDG.E R23, desc[UR4][R22.64+0x80] ;  /* 0x0000800416177981 */ /* 0x000ee2000c1e1900 */
[----:B------:R-:W-:-:S03]  /*0400*/  LEA.HI.X R11, R11, UR7, R20, 0x2, P1 ;  /* 0x000000070b0b7c11 */ /* 0x000fc600088f1414 */
[----:B------:R-:W4:Y:S04]  /*0410*/  LDG.E R15, desc[UR4][R24.64+-0x4] ;  /* 0xfffffc04180f7981 */ /* 0x000f28000c1e1900 */
[----:B------:R-:W4:Y:S01]  /*0420*/  LDG.E R20, desc[UR4][R10.64+-0x4] ;  /* 0xfffffc040a147981 */ /* 0x000f22000c1e1900 */
[----:B------:R-:W-:-:S03]  /*0430*/  IMAD.SHL.U32 R7, R2, 0x400, RZ ;  /* 0x0000040002077824 */ /* 0x000fc600078e00ff */
[----:B------:R-:W3:Y:S01]  /*0440*/  LDG.E R22, desc[UR4][R24.64+0x80] ;  /* 0x0000800418167981 */ /* 0x000ee2000c1e1900 */
[----:B--2---:R-:W-:Y:S01]  /*0450*/  IADD3 R12, PT, PT, R14, R13, R12 ;  /* 0x0000000d0e0c7210 */ /* 0x004fe20007ffe00c */
[----:B------:R-:W-:-:S05]  /*0460*/  VIADD R14, R7, 0x400 ;  /* 0x00000400070e7836 */ /* 0x000fca0000000000 */
[-C--:B------:R-:W-:Y:S02]  /*0470*/  IADD3 R7, P1, PT, R14, R5.reuse, RZ ;  /* 0x000000050e077210 */ /* 0x080fe40007f3e0ff */
[----:B------:R-:W-:-:S05]  /*0480*/  IADD3 R5, P0, PT, R28, R5, RZ ;  /* 0x000000051c057210 */ /* 0x000fca0007f1e0ff */
[----:B------:R-:W-:Y:S01]  /*0490*/  IMAD.X R13, RZ, RZ, R4, P0 ;  /* 0x000000ffff0d7224 */ /* 0x000fe200000e0604 */
[----:B----4-:R-:W-:Y:S01]  /*04a0*/  IADD3 R20, PT, PT, R20, R15, R12 ;  /* 0x0000000f14147210 */ /* 0x010fe20007ffe00c */
[----:B------:R-:W-:Y:S01]  /*04b0*/  IMAD.X R4, RZ, RZ, R4, P1 ;  /* 0x000000ffff047224 */ /* 0x000fe200008e0604 */
[----:B------:R-:W-:Y:S02]  /*04c0*/  LEA R14, P0, R5, UR6, 0x2 ;  /* 0x00000006050e7c11 */ /* 0x000fe4000f8010ff */
[----:B------:R-:W-:Y:S02]  /*04d0*/  LEA R12, P1, R7, UR6, 0x2 ;  /* 0x00000006070c7c11 */ /* 0x000fe4000f8210ff */
[----:B------:R-:W-:Y:S02]  /*04e0*/  LEA.HI.X R15, R5, UR7, R13, 0x2, P0 ;  /* 0x00000007050f7c11 */ /* 0x000fe400080f140d */
[----:B------:R-:W-:Y:S02]  /*04f0*/  LEA.HI.X R13, R7, UR7, R4, 0x2, P1 ;  /* 0x00000007070d7c11 */ /* 0x000fe400088f1404 */
[----:B------:R-:W5:Y:S04]  /*0500*/  LDG.E R7, desc[UR4][R26.64+-0x80] ;  /* 0xffff80041a077981 */ /* 0x000f68000c1e1900 */
[----:B------:R-:W2:Y:S04]  /*0510*/  LDG.E R5, desc[UR4][R14.64+-0x4] ;  /* 0xfffffc040e057981 */ /* 0x000ea8000c1e1900 */
[----:B------:R-:W2:Y:S01]  /*0520*/  LDG.E R4, desc[UR4][R12.64+-0x4] ;  /* 0xfffffc040c047981 */ /* 0x000ea2000c1e1900 */
[----:B0-----:R-:W-:-:S03]  /*0530*/  IMAD.SHL.U32 R8, R2, 0x400, RZ ;  /* 0x0000040002087824 */ /* 0x001fc600078e00ff */
[----:B------:R-:W4:Y:S04]  /*0540*/  LDG.E R14, desc[UR4][R14.64+0x4] ;  /* 0x000004040e0e7981 */ /* 0x000f28000c1e1900 */
[----:B------:R-:W4:Y:S01]  /*0550*/  LDG.E R12, desc[UR4][R12.64+0x4] ;  /* 0x000004040c0c7981 */ /* 0x000f22000c1e1900 */
[----:B--2---:R-:W-:Y:S01]  /*0560*/  IADD3 R4, PT, PT, R4, R5, R20 ;  /* 0x0000000504047210 */ /* 0x004fe20007ffe014 */
[----:B------:R-:W-:Y:S02]  /*0570*/  IMAD.IADD R5, R3, 0x1, R6 ;  /* 0x0000000103057824 */ /* 0x000fe400078e0206 */
[----:B------:R-:W3:Y:S01]  /*0580*/  LDG.E R6, desc[UR4][R26.64+0x80] ;  /* 0x000080041a067981 */ /* 0x000ee2000c1e1900 */
[----:B-----5:R-:W-:Y:S02]  /*0590*/  IADD3 R4, PT, PT, R21, R7, R4 ;  /* 0x0000000715047210 */ /* 0x020fe40007ffe004 */
[----:B------:R-:W-:Y:S01]  /*05a0*/  SHF.R.S32.HI R7, RZ, 0x1f, R5 ;  /* 0x0000001fff077819 */ /* 0x000fe20000011405 */
[----:B------:R0:W2:Y:S01]  /*05b0*/  LDG.E R27, desc[UR4][R24.64+-0x80] ;  /* 0xffff8004181b7981 */ /* 0x0000a2000c1e1900 */
[----:B------:R-:W-:Y:S01]  /*05c0*/  IADD3 R21, P0, PT, R28, R5, RZ ;  /* 0x000000051c157210 */ /* 0x000fe20007f1e0ff */
[----:B0-----:R-:W0:Y:S04]  /*05d0*/  LDC.64 R24, c[0x0][0x388] ;  /* 0x0000e200ff187b82 */ /* 0x001e280000000a00 */
[----:B------:R-:W-:Y:S01]  /*05e0*/  IMAD.X R29, RZ, RZ, R7, P0 ;  /* 0x000000ffff1d7224 */ /* 0x000fe200000e0607 */
[----:B------:R-:W-:-:S04]  /*05f0*/  LEA R20, P0, R21, UR6, 0x2 ;  /* 0x0000000615147c11 */ /* 0x000fc8000f8010ff */
[----:B------:R-:W-:Y:S01]  /*0600*/  LEA.HI.X R21, R21, UR7, R29, 0x2, P0 ;  /* 0x0000000715157c11 */ /* 0x000fe200080f141d */
[----:B------:R-:W-:-:S04]  /*0610*/  IMAD.IADD R28, R28, 0x1, R5 ;  /* 0x000000011c1c7824 */ /* 0x000fc800078e0205 */
[----:B------:R-:W2:Y:S04]  /*0620*/  LDG.E R26, desc[UR4][R20.64+-0x1000] ;  /* 0xfff00004141a7981 */ /* 0x000ea8000c1e1900 */
[----:B------:R1:W5:Y:S02]  /*0630*/  LDG.E R29, desc[UR4][R20.64+0x1000] ;  /* 0x00100004141d7981 */ /* 0x000364000c1e1900 */
[----:B-1----:R-:W-:Y:S02]  /*0640*/  VIADD R21, R8, 0xfffffc00 ;  /* 0xfffffc0008157836 */ /* 0x002fe40000000000 */
[----:B------:R1:W4:Y:S01]  /*0650*/  LDG.E R20, desc[UR4][R10.64+0x4] ;  /* 0x000004040a147981 */ /* 0x000322000c1e1900 */
[----:B0-----:R-:W-:-:S05]  /*0660*/  IMAD.WIDE R24, R28, 0x4, R24 ;  /* 0x000000041c187825 */ /* 0x001fca00078e0218 */
[----:B------:R-:W5:Y:S01]  /*0670*/  LDG.E R16, desc[UR4][R24.64] ;  /* 0x0000000418107981 */ /* 0x000f62000c1e1900 */
[----:B-1----:R-:W-:Y:S01]  /*0680*/  VIADD R10, R8, 0x400 ;  /* 0x00000400080a7836 */ /* 0x002fe20000000000 */
[----:B------:R-:W-:Y:S02]  /*0690*/  SHF.R.S32.HI R8, RZ, 0x1f, R21 ;  /* 0x0000001fff087819 */ /* 0x000fe40000011415 */
[-C--:B------:R-:W-:Y:S02]  /*06a0*/  IADD3 R21, P0, PT, R21, R5.reuse, RZ ;  /* 0x0000000515157210 */ /* 0x080fe40007f1e0ff */
[----:B------:R-:W-:Y:S01]  /*06b0*/  IADD3 R5, P1, PT, R10, R5, RZ ;  /* 0x000000050a057210 */ /* 0x000fe20007f3e0ff */
[----:B------:R-:W4:Y:S02]  /*06c0*/  LDG.E R24, desc[UR4][R24.64+0x4] ;  /* 0x0000040418187981 */ /* 0x000f24000c1e1900 */
[--C-:B------:R-:W-:Y:S01]  /*06d0*/  IMAD.X R9, R8, 0x1, R7.reuse, P0 ;  /* 0x0000000108097824 */ /* 0x100fe200000e0607 */
[----:B------:R-:W-:Y:S01]  /*06e0*/  LEA R8, P0, R21, UR6, 0x2 ;  /* 0x0000000615087c11 */ /* 0x000fe2000f8010ff */
[----:B------:R-:W-:-:S03]  /*06f0*/  IMAD.X R7, RZ, RZ, R7, P1 ;  /* 0x000000ffff077224 */ /* 0x000fc600008e0607 */
[----:B------:R-:W-:Y:S02]  /*0700*/  LEA.HI.X R9, R21, UR7, R9, 0x2, P0 ;  /* 0x0000000715097c11 */ /* 0x000fe400080f1409 */
[----:B------:R-:W-:-:S04]  /*0710*/  LEA R10, P0, R5, UR6, 0x2 ;  /* 0x00000006050a7c11 */ /* 0x000fc8000f8010ff */
[----:B------:R-:W-:Y:S01]  /*0720*/  LEA.HI.X R11, R5, UR7, R7, 0x2, P0 ;  /* 0x00000007050b7c11 */ /* 0x000fe200080f1407 */
[----:B------:R-:W4:Y:S05]  /*0730*/  LDG.E R9, desc[UR4][R8.64+0x4] ;  /* 0x0000040408097981 */ /* 0x000f2a000c1e1900 */
[----:B------:R-:W4:Y:S01]  /*0740*/  LDG.E R11, desc[UR4][R10.64+0x4] ;  /* 0x000004040a0b7981 */ /* 0x000f22000c1e1900 */
[----:B------:R-:W-:-:S04]  /*0750*/  ISETP.NE.AND P0, PT, R3, 0x1f, PT ;  /* 0x0000001f0300780c */ /* 0x000fc80003f05270 */
[----:B------:R-:W-:-:S04]  /*0760*/  ISETP.EQ.OR P0, PT, R3, RZ, !P0 ;  /* 0x000000ff0300720c */ /* 0x000fc80004702670 */
[----:B------:R-:W-:-:S04]  /*0770*/  ISETP.EQ.OR P0, PT, R0, RZ, P0 ;  /* 0x000000ff0000720c */ /* 0x000fc80000702670 */
[----:B------:R-:W-:Y:S02]  /*0780*/  ISETP.EQ.OR P0, PT, R0, 0x1f, P0 ;  /* 0x0000001f0000780c */ /* 0x000fe40000702670 */
[----:B--2---:R-:W-:-:S04]  /*0790*/  IADD3 R4, PT, PT, R26, R27, R4 ;  /* 0x0000001b1a047210 */ /* 0x004fc80007ffe004 */
[----:B-----5:R-:W-:-:S04]  /*07a0*/  IADD3 R4, PT, PT, R29, R16, R4 ;  /* 0x000000101d047210 */ /* 0x020fc80007ffe004 */
[----:B---3--:R-:W-:-:S04]  /*07b0*/  IADD3 R4, PT, PT, R23, R6, R4 ;  /* 0x0000000617047210 */ /* 0x008fc80007ffe004 */
[----:B------:R-:W-:-:S04]  /*07c0*/  IADD3 R4, PT, PT, R19, R22, R4 ;  /* 0x0000001613047210 */ /* 0x000fc80007ffe004 */
[----:B------:R-:W-:-:S04]  /*07d0*/  IADD3 R4, PT, PT, R17, R18, R4 ;  /* 0x0000001211047210 */ /* 0x000fc80007ffe004 */
[----:B----4-:R-:W-:-:S04]  /*07e0*/  IADD3 R4, PT, PT, R24, R9, R4 ;  /* 0x0000000918047210 */ /* 0x010fc80007ffe004 */
[----:B------:R-:W-:-:S04]  /*07f0*/  IADD3 R5, PT, PT, R20, R11, R4 ;  /* 0x0000000b14057210 */ /* 0x000fc80007ffe004 */
[----:B------:R-:W-:-:S05]  /*0800*/  IADD3 R5, PT, PT, R12, R14, R5 ;  /* 0x0000000e0c057210 */ /* 0x000fca0007ffe005 */
[----:B------:R-:W-:Y:S02]  /*0810*/  IMAD.IADD R6, R5, 0x1, -R16 ;  /* 0x0000000105067824 */ /* 0x000fe400078e0a10 */
[----:B------:R-:W0:Y:S03]  /*0820*/  LDC.64 R4, c[0x0][0x380] ;  /* 0x0000e000ff047b82 */ /* 0x000e260000000a00 */
[C---:B------:R-:W-:Y:S02]  /*0830*/  LOP3.LUT R7, R6.reuse, 0xfffffffc, RZ, 0xc0, !PT ;  /* 0xfffffffc06077812 */ /* 0x040fe400078ec0ff */
[----:B------:R-:W-:Y:S02]  /*0840*/  LOP3.LUT R6, R6, 0xfffffffe, RZ, 0xc0, !PT ;  /* 0xfffffffe06067812 */ /* 0x000fe400078ec0ff */
[----:B------:R-:W-:Y:S02]  /*0850*/  ISETP.NE.AND P1, PT, R7, 0x4, PT ;  /* 0x000000040700780c */ /* 0x000fe40003f25270 */
[----:B------:R-:W-:-:S02]  /*0860*/  ISETP.NE.AND P2, PT, R6, 0x6, PT ;  /* 0x000000060600780c */ /* 0x000fc40003f45270 */
[C---:B------:R-:W-:Y:S02]  /*0870*/  ISETP.EQ.AND P1, PT, R16.reuse, 0x1, !P1 ;  /* 0x000000011000780c */ /* 0x040fe40004f22270 */
[----:B------:R-:W-:-:S04]  /*0880*/  ISETP.NE.OR P2, PT, R16, RZ, P2 ;  /* 0x000000ff1000720c */ /* 0x000fc80001745670 */
[----:B------:R-:W-:Y:S02]  /*0890*/  PLOP3.LUT P1, PT, P1, P2, PT, 0x8, 0x80 ;  /* 0x000000000080781c */ /* 0x000fe40000f24170 */
[----:B------:R-:W-:-:S04]  /*08a0*/  ISETP.NE.AND P2, PT, R2, 0x1f, PT ;  /* 0x0000001f0200780c */ /* 0x000fc80003f45270 */
[----:B------:R-:W-:-:S04]  /*08b0*/  ISETP.EQ.OR P2, PT, R2, RZ, !P2 ;  /* 0x000000ff0200720c */ /* 0x000fc80005742670 */
[----:B------:R-:W-:Y:S01]  /*08c0*/  PLOP3.LUT P0, PT, P0, P2, PT, 0xf8, 0x8f ;  /* 0x00000000008f781c */ /* 0x000fe20000705f70 */
[----:B0-----:R-:W-:-:S04]  /*08d0*/  IMAD.WIDE R28, R28, 0x4, R4 ;  /* 0x000000041c1c7825 */ /* 0x001fc800078e0204 */
[----:B------:R-:W-:-:S05]  /*08e0*/  @!P1 IMAD.MOV.U32 R3, RZ, RZ, 0x1 ;  /* 0x00000001ff039424 */ /* 0x000fca00078e00ff */
[----:B------:R0:W-:Y:S04]  /*08f0*/  @!P1 STG.E desc[UR4][R28.64], R3 ;  /* 0x000000031c009986 */ /* 0x0001e8000c101904 */
[----:B------:R0:W-:Y:S01]  /*0900*/  @P1 STG.E desc[UR4][R28.64], RZ ;  /* 0x000000ff1c001986 */ /* 0x0001e2000c101904 */
[----:B------:R-:W-:Y:S05]  /*0910*/  @!P0 EXIT ;  /* 0x000000000000894d */ /* 0x000fea0003800000 */
[----:B------:R-:W-:Y:S01]  /*0920*/  STG.E desc[UR4][R28.64], RZ ;  /* 0x000000ff1c007986 */ /* 0x000fe2000c101904 */
[----:B------:R-:W-:Y:S05]  /*0930*/  EXIT ;  /* 0x000000000000794d */ /* 0x000fea0003800000 */
.L_x_0:
[----:B------:R-:W-:-:S00]  /*0940*/  BRA `(.L_x_0) ;  /* 0xfffffffc00fc7947 */ /* 0x000fc0000383ffff */
[----:B------:R-:W-:-:S00]  /*0950*/  NOP ;  /* 0x0000000000007918 */ /* 0x000fc00000000000 */
        /* <DEDUP_REMOVED lines=10> */
.L_x_1:


//--------------------- .nv.shared.reserved.0     --------------------------
	.section	.nv.shared.reserved.0,"aw",@nobits
	.weak		__nv_reservedSMEM_offset_0_alias
	.size		__nv_reservedSMEM_offset_0_alias, 0, 64
	.other		__nv_reservedSMEM_offset_0_alias,@"STO_CUDA_RESERVED_SHARED STV_DEFAULT"
__nv_reservedSMEM_offset_0_alias:
	.zero		0
	.zero		64


//--------------------- .nv.constant0._Z9life_kernPiS_ --------------------------
	.section	.nv.constant0._Z9life_kernPiS_,"a",@progbits
	.sectionflags	@""
	.align	4
.nv.constant0._Z9life_kernPiS_:
	.zero		912


//--------------------- SYMBOLS --------------------------

	.type		.nv.reservedSmem.offset0,@object
	.size		.nv.reservedSmem.offset0,0x4
